//
// Generated by NVIDIA NVVM Compiler
//
// Compiler Build ID: CL-36424714
// Cuda compilation tools, release 13.0, V13.0.88
// Based on NVVM 20.0.0
//

.version 9.0
.target sm_100
.address_size 64

	// .globl	_Z10cellKernelPdS_dS_S_i

.visible .entry _Z10cellKernelPdS_dS_S_i(
	.param .u64 .ptr .align 1 _Z10cellKernelPdS_dS_S_i_param_0,
	.param .u64 .ptr .align 1 _Z10cellKernelPdS_dS_S_i_param_1,
	.param .f64 _Z10cellKernelPdS_dS_S_i_param_2,
	.param .u64 .ptr .align 1 _Z10cellKernelPdS_dS_S_i_param_3,
	.param .u64 .ptr .align 1 _Z10cellKernelPdS_dS_S_i_param_4,
	.param .u32 _Z10cellKernelPdS_dS_S_i_param_5
)
{
	.reg .pred 	%p<2>;
	.reg .b32 	%r<6>;
	.reg .b64 	%rd<14>;
	.reg .b64 	%fd<8>;

	ld.param.u64 	%rd1, [_Z10cellKernelPdS_dS_S_i_param_0];
	ld.param.u64 	%rd2, [_Z10cellKernelPdS_dS_S_i_param_1];
	ld.param.f64 	%fd1, [_Z10cellKernelPdS_dS_S_i_param_2];
	ld.param.u64 	%rd3, [_Z10cellKernelPdS_dS_S_i_param_3];
	ld.param.u64 	%rd4, [_Z10cellKernelPdS_dS_S_i_param_4];
	ld.param.u32 	%r2, [_Z10cellKernelPdS_dS_S_i_param_5];
	mov.u32 	%r3, %ctaid.x;
	mov.u32 	%r4, %ntid.x;
	mov.u32 	%r5, %tid.x;
	mad.lo.s32 	%r1, %r3, %r4, %r5;
	setp.ge.s32 	%p1, %r1, %r2;
	@%p1 bra 	$L__BB0_2;
	cvta.to.global.u64 	%rd5, %rd1;
	cvta.to.global.u64 	%rd6, %rd3;
	cvta.to.global.u64 	%rd7, %rd2;
	cvta.to.global.u64 	%rd8, %rd4;
	mul.wide.s32 	%rd9, %r1, 8;
	add.s64 	%rd10, %rd5, %rd9;
	ld.global.f64 	%fd2, [%rd10];
	mul.f64 	%fd3, %fd1, %fd2;
	add.s64 	%rd11, %rd6, %rd9;
	st.global.f64 	[%rd11], %fd3;
	ld.global.f64 	%fd4, [%rd10];
	mul.f64 	%fd5, %fd1, %fd4;
	add.s64 	%rd12, %rd7, %rd9;
	ld.global.f64 	%fd6, [%rd12];
	mul.f64 	%fd7, %fd5, %fd6;
	add.s64 	%rd13, %rd8, %rd9;
	st.global.f64 	[%rd13], %fd7;
$L__BB0_2:
	ret;

}
	// .globl	_Z10faceKernelPdS_PiS0_S_S_S_i
.visible .entry _Z10faceKernelPdS_PiS0_S_S_S_i(
	.param .u64 .ptr .align 1 _Z10faceKernelPdS_PiS0_S_S_S_i_param_0,
	.param .u64 .ptr .align 1 _Z10faceKernelPdS_PiS0_S_S_S_i_param_1,
	.param .u64 .ptr .align 1 _Z10faceKernelPdS_PiS0_S_S_S_i_param_2,
	.param .u64 .ptr .align 1 _Z10faceKernelPdS_PiS0_S_S_S_i_param_3,
	.param .u64 .ptr .align 1 _Z10faceKernelPdS_PiS0_S_S_S_i_param_4,
	.param .u64 .ptr .align 1 _Z10faceKernelPdS_PiS0_S_S_S_i_param_5,
	.param .u64 .ptr .align 1 _Z10faceKernelPdS_PiS0_S_S_S_i_param_6,
	.param .u32 _Z10faceKernelPdS_PiS0_S_S_S_i_param_7
)
{
	.reg .pred 	%p<2>;
	.reg .b32 	%r<8>;
	.reg .b64 	%rd<27>;
	.reg .b64 	%fd<7>;

	ld.param.u64 	%rd1, [_Z10faceKernelPdS_PiS0_S_S_S_i_param_0];
	ld.param.u64 	%rd2, [_Z10faceKernelPdS_PiS0_S_S_S_i_param_1];
	ld.param.u64 	%rd3, [_Z10faceKernelPdS_PiS0_S_S_S_i_param_2];
	ld.param.u64 	%rd4, [_Z10faceKernelPdS_PiS0_S_S_S_i_param_3];
	ld.param.u64 	%rd5, [_Z10faceKernelPdS_PiS0_S_S_S_i_param_4];
	ld.param.u64 	%rd6, [_Z10faceKernelPdS_PiS0_S_S_S_i_param_5];
	ld.param.u64 	%rd7, [_Z10faceKernelPdS_PiS0_S_S_S_i_param_6];
	ld.param.u32 	%r2, [_Z10faceKernelPdS_PiS0_S_S_S_i_param_7];
	mov.u32 	%r3, %ctaid.x;
	mov.u32 	%r4, %ntid.x;
	mov.u32 	%r5, %tid.x;
	mad.lo.s32 	%r1, %r3, %r4, %r5;
	setp.ge.s32 	%p1, %r1, %r2;
	@%p1 bra 	$L__BB1_2;
	cvta.to.global.u64 	%rd8, %rd1;
	cvta.to.global.u64 	%rd9, %rd2;
	cvta.to.global.u64 	%rd10, %rd6;
	cvta.to.global.u64 	%rd11, %rd5;
	cvta.to.global.u64 	%rd12, %rd4;
	cvta.to.global.u64 	%rd13, %rd7;
	cvta.to.global.u64 	%rd14, %rd3;
	mul.wide.s32 	%rd15, %r1, 8;
	add.s64 	%rd16, %rd8, %rd15;
	ld.global.f64 	%fd1, [%rd16];
	add.s64 	%rd17, %rd9, %rd15;
	ld.global.f64 	%fd2, [%rd17];
	mul.f64 	%fd3, %fd1, %fd2;
	add.s64 	%rd18, %rd10, %rd15;
	st.global.f64 	[%rd18], %fd3;
	add.s64 	%rd19, %rd11, %rd15;
	st.global.f64 	[%rd19], %fd3;
	mul.wide.s32 	%rd20, %r1, 4;
	add.s64 	%rd21, %rd12, %rd20;
	ld.global.u32 	%r6, [%rd21];
	mul.wide.s32 	%rd22, %r6, 8;
	add.s64 	%rd23, %rd13, %rd22;
	neg.f64 	%fd4, %fd3;
	atom.global.add.f64 	%fd5, [%rd23], %fd4;
	add.s64 	%rd24, %rd14, %rd20;
	ld.global.u32 	%r7, [%rd24];
	mul.wide.s32 	%rd25, %r7, 8;
	add.s64 	%rd26, %rd13, %rd25;
	atom.global.add.f64 	%fd6, [%rd26], %fd4;
$L__BB1_2:
	ret;

}
	// .globl	_Z14boundaryKernelPiS_PdS0_S0_S0_ii
.visible .entry _Z14boundaryKernelPiS_PdS0_S0_S0_ii(
	.param .u64 .ptr .align 1 _Z14boundaryKernelPiS_PdS0_S0_S0_ii_param_0,
	.param .u64 .ptr .align 1 _Z14boundaryKernelPiS_PdS0_S0_S0_ii_param_1,
	.param .u64 .ptr .align 1 _Z14boundaryKernelPiS_PdS0_S0_S0_ii_param_2,
	.param .u64 .ptr .align 1 _Z14boundaryKernelPiS_PdS0_S0_S0_ii_param_3,
	.param .u64 .ptr .align 1 _Z14boundaryKernelPiS_PdS0_S0_S0_ii_param_4,
	.param .u64 .ptr .align 1 _Z14boundaryKernelPiS_PdS0_S0_S0_ii_param_5,
	.param .u32 _Z14boundaryKernelPiS_PdS0_S0_S0_ii_param_6,
	.param .u32 _Z14boundaryKernelPiS_PdS0_S0_S0_ii_param_7
)
{
	.reg .pred 	%p<2>;
	.reg .b32 	%r<8>;
	.reg .b64 	%rd<20>;
	.reg .b64 	%fd<5>;

	ld.param.u64 	%rd1, [_Z14boundaryKernelPiS_PdS0_S0_S0_ii_param_1];
	ld.param.u64 	%rd2, [_Z14boundaryKernelPiS_PdS0_S0_S0_ii_param_2];
	ld.param.u64 	%rd3, [_Z14boundaryKernelPiS_PdS0_S0_S0_ii_param_3];
	ld.param.u64 	%rd4, [_Z14boundaryKernelPiS_PdS0_S0_S0_ii_param_4];
	ld.param.u64 	%rd5, [_Z14boundaryKernelPiS_PdS0_S0_S0_ii_param_5];
	ld.param.u32 	%r2, [_Z14boundaryKernelPiS_PdS0_S0_S0_ii_param_6];
	mov.u32 	%r3, %ctaid.x;
	mov.u32 	%r4, %ntid.x;
	mov.u32 	%r5, %tid.x;
	mad.lo.s32 	%r1, %r3, %r4, %r5;
	setp.ge.s32 	%p1, %r1, %r2;
	@%p1 bra 	$L__BB2_2;
	cvta.to.global.u64 	%rd6, %rd1;
	cvta.to.global.u64 	%rd7, %rd2;
	cvta.to.global.u64 	%rd8, %rd4;
	cvta.to.global.u64 	%rd9, %rd3;
	cvta.to.global.u64 	%rd10, %rd5;
	mul.wide.s32 	%rd11, %r1, 4;
	add.s64 	%rd12, %rd6, %rd11;
	ld.global.u32 	%r6, [%rd12];
	mul.wide.s32 	%rd13, %r6, 8;
	add.s64 	%rd14, %rd8, %rd13;
	mul.wide.s32 	%rd15, %r1, 8;
	add.s64 	%rd16, %rd7, %rd15;
	ld.global.f64 	%fd1, [%rd16];
	atom.global.add.f64 	%fd2, [%rd14], %fd1;
	ld.global.u32 	%r7, [%rd12];
	mul.wide.s32 	%rd17, %r7, 8;
	add.s64 	%rd18, %rd10, %rd17;
	add.s64 	%rd19, %rd9, %rd15;
	ld.global.f64 	%fd3, [%rd19];
	atom.global.add.f64 	%fd4, [%rd18], %fd3;
$L__BB2_2:
	ret;

}


// ===== COMPILED SASS (sm_100) =====

	.target	sm_100

	.elftype	@"ET_EXEC"


//--------------------- .note.nv.tkinfo           --------------------------
	.section	.note.nv.tkinfo,"",@"SHT_NOTE"
	.sectionflags	@"SHF_NOTE_NV_TKINFO"
	.tkinfo
        /*0018*/ 	.word	0x00000002
        /*0030*/ 	.string	""
        /*0030*/ 	.string	"ptxas"
        /*0030*/ 	.string	"Cuda compilation tools, release 13.0, V13.0.88"
        /*0030*/ 	.string	"Build cuda_13.0.r13.0/compiler.36424714_0"
        /*0030*/ 	.string	"-arch sm_100 -m 64 "



//--------------------- .note.nv.cuinfo           --------------------------
	.section	.note.nv.cuinfo,"",@"SHT_NOTE"
	.sectionflags	@"SHF_NOTE_NV_CUINFO"
        /*0018*/ 	.short	0x0002
        /*001a*/ 	.short	0x0064
        /*001c*/ 	.short	0x0082
	.zero		2


//--------------------- .nv.info                  --------------------------
	.section	.nv.info,"",@"SHT_CUDA_INFO"
	.align	4


	//----- nvinfo : EIATTR_REGCOUNT
	.align		4
        /*0000*/ 	.byte	0x04, 0x2f
        /*0002*/ 	.short	(.L_1 - .L_0)
	.align		4
.L_0:
        /*0004*/ 	.word	index@(_Z10cellKernelPdS_dS_S_i)
        /*0008*/ 	.word	0x00000014


	//----- nvinfo : EIATTR_FRAME_SIZE
	.align		4
.L_1:
        /*000c*/ 	.byte	0x04, 0x11
        /*000e*/ 	.short	(.L_3 - .L_2)
	.align		4
.L_2:
        /*0010*/ 	.word	index@(_Z10cellKernelPdS_dS_S_i)
        /*0014*/ 	.word	0x00000000


	//----- nvinfo : EIATTR_REGCOUNT
	.align		4
.L_3:
        /*0018*/ 	.byte	0x04, 0x2f
        /*001a*/ 	.short	(.L_5 - .L_4)
	.align		4
.L_4:
        /*001c*/ 	.word	index@(_Z10faceKernelPdS_PiS0_S_S_S_i)
        /*0020*/ 	.word	0x00000014


	//----- nvinfo : EIATTR_FRAME_SIZE
	.align		4
.L_5:
        /*0024*/ 	.byte	0x04, 0x11
        /*0026*/ 	.short	(.L_7 - .L_6)
	.align		4
.L_6:
        /*0028*/ 	.word	index@(_Z10faceKernelPdS_PiS0_S_S_S_i)
        /*002c*/ 	.word	0x00000000


	//----- nvinfo : EIATTR_REGCOUNT
	.align		4
.L_7:
        /*0030*/ 	.byte	0x04, 0x2f
        /*0032*/ 	.short	(.L_9 - .L_8)
	.align		4
.L_8:
        /*0034*/ 	.word	index@(_Z14boundaryKernelPiS_PdS0_S0_S0_ii)
        /*0038*/ 	.word	0x00000010


	//----- nvinfo : EIATTR_FRAME_SIZE
	.align		4
.L_9:
        /*003c*/ 	.byte	0x04, 0x11
        /*003e*/ 	.short	(.L_11 - .L_10)
	.align		4
.L_10:
        /*0040*/ 	.word	index@(_Z14boundaryKernelPiS_PdS0_S0_S0_ii)
        /*0044*/ 	.word	0x00000000


	//----- nvinfo : EIATTR_MIN_STACK_SIZE
	.align		4
.L_11:
        /*0048*/ 	.byte	0x04, 0x12
        /*004a*/ 	.short	(.L_13 - .L_12)
	.align		4
.L_12:
        /*004c*/ 	.word	index@(_Z14boundaryKernelPiS_PdS0_S0_S0_ii)
        /*0050*/ 	.word	0x00000000


	//----- nvinfo : EIATTR_MIN_STACK_SIZE
	.align		4
.L_13:
        /*0054*/ 	.byte	0x04, 0x12
        /*0056*/ 	.short	(.L_15 - .L_14)
	.align		4
.L_14:
        /*0058*/ 	.word	index@(_Z10faceKernelPdS_PiS0_S_S_S_i)
        /*005c*/ 	.word	0x00000000


	//----- nvinfo : EIATTR_MIN_STACK_SIZE
	.align		4
.L_15:
        /*0060*/ 	.byte	0x04, 0x12
        /*0062*/ 	.short	(.L_17 - .L_16)
	.align		4
.L_16:
        /*0064*/ 	.word	index@(_Z10cellKernelPdS_dS_S_i)
        /*0068*/ 	.word	0x00000000
.L_17:


//--------------------- .nv.compat                --------------------------
	.section	.nv.compat,"",@"SHT_CUDA_COMPAT_INFO"
	.align	4
        /*0000*/ 	.byte	0x02, 0x09, 0x00, 0x00, 0x02, 0x02, 0x01, 0x00, 0x02, 0x05, 0x05, 0x00, 0x03, 0x07, 0x01, 0x01
        /*0010*/ 	.byte	0x02, 0x03, 0x00, 0x00, 0x02, 0x06, 0x01, 0x00, 0x04, 0x0b, 0x08, 0x00, 0x01, 0x00, 0x00, 0x00
        /*0020*/ 	.byte	0x00, 0x00, 0x00, 0x00


//--------------------- .nv.info._Z14boundaryKernelPiS_PdS0_S0_S0_ii --------------------------
	.section	.nv.info._Z14boundaryKernelPiS_PdS0_S0_S0_ii,"",@"SHT_CUDA_INFO"
	.sectionflags	@""
	.align	4


	//----- nvinfo : EIATTR_CUDA_API_VERSION
	.align		4
        /*0000*/ 	.byte	0x04, 0x37
        /*0002*/ 	.short	(.L_19 - .L_18)
.L_18:
        /*0004*/ 	.word	0x00000082


	//----- nvinfo : EIATTR_KPARAM_INFO
	.align		4
.L_19:
        /*0008*/ 	.byte	0x04, 0x17
        /*000a*/ 	.short	(.L_21 - .L_20)
.L_20:
        /*000c*/ 	.word	0x00000000
        /*0010*/ 	.short	0x0007
        /*0012*/ 	.short	0x0034
        /*0014*/ 	.byte	0x00, 0xf0, 0x11, 0x00


	//----- nvinfo : EIATTR_KPARAM_INFO
	.align		4
.L_21:
        /*0018*/ 	.byte	0x04, 0x17
        /*001a*/ 	.short	(.L_23 - .L_22)
.L_22:
        /*001c*/ 	.word	0x00000000
        /*0020*/ 	.short	0x0006
        /*0022*/ 	.short	0x0030
        /*0024*/ 	.byte	0x00, 0xf0, 0x11, 0x00


	//----- nvinfo : EIATTR_KPARAM_INFO
	.align		4
.L_23:
        /*0028*/ 	.byte	0x04, 0x17
        /*002a*/ 	.short	(.L_25 - .L_24)
.L_24:
        /*002c*/ 	.word	0x00000000
        /*0030*/ 	.short	0x0005
        /*0032*/ 	.short	0x0028
        /*0034*/ 	.byte	0x00, 0xf5, 0x21, 0x00


	//----- nvinfo : EIATTR_KPARAM_INFO
	.align		4
.L_25:
        /*0038*/ 	.byte	0x04, 0x17
        /*003a*/ 	.short	(.L_27 - .L_26)
.L_26:
        /*003c*/ 	.word	0x00000000
        /*0040*/ 	.short	0x0004
        /*0042*/ 	.short	0x0020
        /*0044*/ 	.byte	0x00, 0xf5, 0x21, 0x00


	//----- nvinfo : EIATTR_KPARAM_INFO
	.align		4
.L_27:
        /*0048*/ 	.byte	0x04, 0x17
        /*004a*/ 	.short	(.L_29 - .L_28)
.L_28:
        /*004c*/ 	.word	0x00000000
        /*0050*/ 	.short	0x0003
        /*0052*/ 	.short	0x0018
        /*0054*/ 	.byte	0x00, 0xf5, 0x21, 0x00


	//----- nvinfo : EIATTR_KPARAM_INFO
	.align		4
.L_29:
        /*0058*/ 	.byte	0x04, 0x17
        /*005a*/ 	.short	(.L_31 - .L_30)
.L_30:
        /*005c*/ 	.word	0x00000000
        /*0060*/ 	.short	0x0002
        /*0062*/ 	.short	0x0010
        /*0064*/ 	.byte	0x00, 0xf5, 0x21, 0x00


	//----- nvinfo : EIATTR_KPARAM_INFO
	.align		4
.L_31:
        /*0068*/ 	.byte	0x04, 0x17
        /*006a*/ 	.short	(.L_33 - .L_32)
.L_32:
        /*006c*/ 	.word	0x00000000
        /*0070*/ 	.short	0x0001
        /*0072*/ 	.short	0x0008
        /*0074*/ 	.byte	0x00, 0xf5, 0x21, 0x00


	//----- nvinfo : EIATTR_KPARAM_INFO
	.align		4
.L_33:
        /*0078*/ 	.byte	0x04, 0x17
        /*007a*/ 	.short	(.L_35 - .L_34)
.L_34:
        /*007c*/ 	.word	0x00000000
        /*0080*/ 	.short	0x0000
        /*0082*/ 	.short	0x0000
        /*0084*/ 	.byte	0x00, 0xf5, 0x21, 0x00


	//----- nvinfo : EIATTR_SPARSE_MMA_MASK
	.align		4
.L_35:
        /*0088*/ 	.byte	0x03, 0x50
        /*008a*/ 	.short	0x0000


	//----- nvinfo : EIATTR_MAXREG_COUNT
	.align		4
        /*008c*/ 	.byte	0x03, 0x1b
        /*008e*/ 	.short	0x00ff


	//----- nvinfo : EIATTR_MERCURY_ISA_VERSION
	.align		4
        /*0090*/ 	.byte	0x03, 0x5f
        /*0092*/ 	.short	0x0101


	//----- nvinfo : EIATTR_VRC_CTA_INIT_COUNT
	.align		4
        /*0094*/ 	.byte	0x02, 0x4a
	.zero		1
	.zero		1


	//----- nvinfo : EIATTR_EXIT_INSTR_OFFSETS
	.align		4
        /*0098*/ 	.byte	0x04, 0x1c
        /*009a*/ 	.short	(.L_37 - .L_36)


	//   ....[0]....
.L_36:
        /*009c*/ 	.word	0x00000070


	//   ....[1]....
        /*00a0*/ 	.word	0x00000190


	//----- nvinfo : EIATTR_CBANK_PARAM_SIZE
	.align		4
.L_37:
        /*00a4*/ 	.byte	0x03, 0x19
        /*00a6*/ 	.short	0x0038


	//----- nvinfo : EIATTR_PARAM_CBANK
	.align		4
        /*00a8*/ 	.byte	0x04, 0x0a
        /*00aa*/ 	.short	(.L_39 - .L_38)
	.align		4
.L_38:
        /*00ac*/ 	.word	index@(.nv.constant0._Z14boundaryKernelPiS_PdS0_S0_S0_ii)
        /*00b0*/ 	.short	0x0380
        /*00b2*/ 	.short	0x0038


	//----- nvinfo : EIATTR_SW_WAR
	.align		4
.L_39:
        /*00b4*/ 	.byte	0x04, 0x36
        /*00b6*/ 	.short	(.L_41 - .L_40)
.L_40:
        /*00b8*/ 	.word	0x00000008
.L_41:


//--------------------- .nv.info._Z10faceKernelPdS_PiS0_S_S_S_i --------------------------
	.section	.nv.info._Z10faceKernelPdS_PiS0_S_S_S_i,"",@"SHT_CUDA_INFO"
	.sectionflags	@""
	.align	4


	//----- nvinfo : EIATTR_CUDA_API_VERSION
	.align		4
        /*0000*/ 	.byte	0x04, 0x37
        /*0002*/ 	.short	(.L_43 - .L_42)
.L_42:
        /*0004*/ 	.word	0x00000082


	//----- nvinfo : EIATTR_KPARAM_INFO
	.align		4
.L_43:
        /*0008*/ 	.byte	0x04, 0x17
        /*000a*/ 	.short	(.L_45 - .L_44)
.L_44:
        /*000c*/ 	.word	0x00000000
        /*0010*/ 	.short	0x0007
        /*0012*/ 	.short	0x0038
        /*0014*/ 	.byte	0x00, 0xf0, 0x11, 0x00


	//----- nvinfo : EIATTR_KPARAM_INFO
	.align		4
.L_45:
        /*0018*/ 	.byte	0x04, 0x17
        /*001a*/ 	.short	(.L_47 - .L_46)
.L_46:
        /*001c*/ 	.word	0x00000000
        /*0020*/ 	.short	0x0006
        /*0022*/ 	.short	0x0030
        /*0024*/ 	.byte	0x00, 0xf5, 0x21, 0x00


	//----- nvinfo : EIATTR_KPARAM_INFO
	.align		4
.L_47:
        /*0028*/ 	.byte	0x04, 0x17
        /*002a*/ 	.short	(.L_49 - .L_48)
.L_48:
        /*002c*/ 	.word	0x00000000
        /*0030*/ 	.short	0x0005
        /*0032*/ 	.short	0x0028
        /*0034*/ 	.byte	0x00, 0xf5, 0x21, 0x00


	//----- nvinfo : EIATTR_KPARAM_INFO
	.align		4
.L_49:
        /*0038*/ 	.byte	0x04, 0x17
        /*003a*/ 	.short	(.L_51 - .L_50)
.L_50:
        /*003c*/ 	.word	0x00000000
        /*0040*/ 	.short	0x0004
        /*0042*/ 	.short	0x0020
        /*0044*/ 	.byte	0x00, 0xf5, 0x21, 0x00


	//----- nvinfo : EIATTR_KPARAM_INFO
	.align		4
.L_51:
        /*0048*/ 	.byte	0x04, 0x17
        /*004a*/ 	.short	(.L_53 - .L_52)
.L_52:
        /*004c*/ 	.word	0x00000000
        /*0050*/ 	.short	0x0003
        /*0052*/ 	.short	0x0018
        /*0054*/ 	.byte	0x00, 0xf5, 0x21, 0x00


	//----- nvinfo : EIATTR_KPARAM_INFO
	.align		4
.L_53:
        /*0058*/ 	.byte	0x04, 0x17
        /*005a*/ 	.short	(.L_55 - .L_54)
.L_54:
        /*005c*/ 	.word	0x00000000
        /*0060*/ 	.short	0x0002
        /*0062*/ 	.short	0x0010
        /*0064*/ 	.byte	0x00, 0xf5, 0x21, 0x00


	//----- nvinfo : EIATTR_KPARAM_INFO
	.align		4
.L_55:
        /*0068*/ 	.byte	0x04, 0x17
        /*006a*/ 	.short	(.L_57 - .L_56)
.L_56:
        /*006c*/ 	.word	0x00000000
        /*0070*/ 	.short	0x0001
        /*0072*/ 	.short	0x0008
        /*0074*/ 	.byte	0x00, 0xf5, 0x21, 0x00


	//----- nvinfo : EIATTR_KPARAM_INFO
	.align		4
.L_57:
        /*0078*/ 	.byte	0x04, 0x17
        /*007a*/ 	.short	(.L_59 - .L_58)
.L_58:
        /*007c*/ 	.word	0x00000000
        /*0080*/ 	.short	0x0000
        /*0082*/ 	.short	0x0000
        /*0084*/ 	.byte	0x00, 0xf5, 0x21, 0x00


	//----- nvinfo : EIATTR_SPARSE_MMA_MASK
	.align		4
.L_59:
        /*0088*/ 	.byte	0x03, 0x50
        /*008a*/ 	.short	0x0000


	//----- nvinfo : EIATTR_MAXREG_COUNT
	.align		4
        /*008c*/ 	.byte	0x03, 0x1b
        /*008e*/ 	.short	0x00ff


	//----- nvinfo : EIATTR_MERCURY_ISA_VERSION
	.align		4
        /*0090*/ 	.byte	0x03, 0x5f
        /*0092*/ 	.short	0x0101


	//----- nvinfo : EIATTR_VRC_CTA_INIT_COUNT
	.align		4
        /*0094*/ 	.byte	0x02, 0x4a
	.zero		1
	.zero		1


	//----- nvinfo : EIATTR_EXIT_INSTR_OFFSETS
	.align		4
        /*0098*/ 	.byte	0x04, 0x1c
        /*009a*/ 	.short	(.L_61 - .L_60)


	//   ....[0]....
.L_60:
        /*009c*/ 	.word	0x00000070


	//   ....[1]....
        /*00a0*/ 	.word	0x00000220


	//----- nvinfo : EIATTR_CBANK_PARAM_SIZE
	.align		4
.L_61:
        /*00a4*/ 	.byte	0x03, 0x19
        /*00a6*/ 	.short	0x003c


	//----- nvinfo : EIATTR_PARAM_CBANK
	.align		4
        /*00a8*/ 	.byte	0x04, 0x0a
        /*00aa*/ 	.short	(.L_63 - .L_62)
	.align		4
.L_62:
        /*00ac*/ 	.word	index@(.nv.constant0._Z10faceKernelPdS_PiS0_S_S_S_i)
        /*00b0*/ 	.short	0x0380
        /*00b2*/ 	.short	0x003c


	//----- nvinfo : EIATTR_SW_WAR
	.align		4
.L_63:
        /*00b4*/ 	.byte	0x04, 0x36
        /*00b6*/ 	.short	(.L_65 - .L_64)
.L_64:
        /*00b8*/ 	.word	0x00000008
.L_65:


//--------------------- .nv.info._Z10cellKernelPdS_dS_S_i --------------------------
	.section	.nv.info._Z10cellKernelPdS_dS_S_i,"",@"SHT_CUDA_INFO"
	.sectionflags	@""
	.align	4


	//----- nvinfo : EIATTR_CUDA_API_VERSION
	.align		4
        /*0000*/ 	.byte	0x04, 0x37
        /*0002*/ 	.short	(.L_67 - .L_66)
.L_66:
        /*0004*/ 	.word	0x00000082


	//----- nvinfo : EIATTR_KPARAM_INFO
	.align		4
.L_67:
        /*0008*/ 	.byte	0x04, 0x17
        /*000a*/ 	.short	(.L_69 - .L_68)
.L_68:
        /*000c*/ 	.word	0x00000000
        /*0010*/ 	.short	0x0005
        /*0012*/ 	.short	0x0028
        /*0014*/ 	.byte	0x00, 0xf0, 0x11, 0x00


	//----- nvinfo : EIATTR_KPARAM_INFO
	.align		4
.L_69:
        /*0018*/ 	.byte	0x04, 0x17
        /*001a*/ 	.short	(.L_71 - .L_70)
.L_70:
        /*001c*/ 	.word	0x00000000
        /*0020*/ 	.short	0x0004
        /*0022*/ 	.short	0x0020
        /*0024*/ 	.byte	0x00, 0xf5, 0x21, 0x00


	//----- nvinfo : EIATTR_KPARAM_INFO
	.align		4
.L_71:
        /*0028*/ 	.byte	0x04, 0x17
        /*002a*/ 	.short	(.L_73 - .L_72)
.L_72:
        /*002c*/ 	.word	0x00000000
        /*0030*/ 	.short	0x0003
        /*0032*/ 	.short	0x0018
        /*0034*/ 	.byte	0x00, 0xf5, 0x21, 0x00


	//----- nvinfo : EIATTR_KPARAM_INFO
	.align		4
.L_73:
        /*0038*/ 	.byte	0x04, 0x17
        /*003a*/ 	.short	(.L_75 - .L_74)
.L_74:
        /*003c*/ 	.word	0x00000000
        /*0040*/ 	.short	0x0002
        /*0042*/ 	.short	0x0010
        /*0044*/ 	.byte	0x00, 0xf0, 0x21, 0x00


	//----- nvinfo : EIATTR_KPARAM_INFO
	.align		4
.L_75:
        /*0048*/ 	.byte	0x04, 0x17
        /*004a*/ 	.short	(.L_77 - .L_76)
.L_76:
        /*004c*/ 	.word	0x00000000
        /*0050*/ 	.short	0x0001
        /*0052*/ 	.short	0x0008
        /*0054*/ 	.byte	0x00, 0xf5, 0x21, 0x00


	//----- nvinfo : EIATTR_KPARAM_INFO
	.align		4
.L_77:
        /*0058*/ 	.byte	0x04, 0x17
        /*005a*/ 	.short	(.L_79 - .L_78)
.L_78:
        /*005c*/ 	.word	0x00000000
        /*0060*/ 	.short	0x0000
        /*0062*/ 	.short	0x0000
        /*0064*/ 	.byte	0x00, 0xf5, 0x21, 0x00


	//----- nvinfo : EIATTR_SPARSE_MMA_MASK
	.align		4
.L_79:
        /*0068*/ 	.byte	0x03, 0x50
        /*006a*/ 	.short	0x0000


	//----- nvinfo : EIATTR_MAXREG_COUNT
	.align		4
        /*006c*/ 	.byte	0x03, 0x1b
        /*006e*/ 	.short	0x00ff


	//----- nvinfo : EIATTR_MERCURY_ISA_VERSION
	.align		4
        /*0070*/ 	.byte	0x03, 0x5f
        /*0072*/ 	.short	0x0101


	//----- nvinfo : EIATTR_VRC_CTA_INIT_COUNT
	.align		4
        /*0074*/ 	.byte	0x02, 0x4a
	.zero		1
	.zero		1


	//----- nvinfo : EIATTR_EXIT_INSTR_OFFSETS
	.align		4
        /*0078*/ 	.byte	0x04, 0x1c
        /*007a*/ 	.short	(.L_81 - .L_80)


	//   ....[0]....
.L_80:
        /*007c*/ 	.word	0x00000070


	//   ....[1]....
        /*0080*/ 	.word	0x000001a0


	//----- nvinfo : EIATTR_CBANK_PARAM_SIZE
	.align		4
.L_81:
        /*0084*/ 	.byte	0x03, 0x19
        /*0086*/ 	.short	0x002c


	//----- nvinfo : EIATTR_PARAM_CBANK
	.align		4
        /*0088*/ 	.byte	0x04, 0x0a
        /*008a*/ 	.short	(.L_83 - .L_82)
	.align		4
.L_82:
        /*008c*/ 	.word	index@(.nv.constant0._Z10cellKernelPdS_dS_S_i)
        /*0090*/ 	.short	0x0380
        /*0092*/ 	.short	0x002c


	//----- nvinfo : EIATTR_SW_WAR
	.align		4
.L_83:
        /*0094*/ 	.byte	0x04, 0x36
        /*0096*/ 	.short	(.L_85 - .L_84)
.L_84:
        /*0098*/ 	.word	0x00000008
.L_85:


//--------------------- .nv.callgraph             --------------------------
	.section	.nv.callgraph,"",@"SHT_CUDA_CALLGRAPH"
	.align	4
	.sectionentsize	8
	.align		4
        /*0000*/ 	.word	0x00000000
	.align		4
        /*0004*/ 	.word	0xffffffff
	.align		4
        /*0008*/ 	.word	0x00000000
	.align		4
        /*000c*/ 	.word	0xfffffffe
	.align		4
        /*0010*/ 	.word	0x00000000
	.align		4
        /*0014*/ 	.word	0xfffffffd
	.align		4
        /*0018*/ 	.word	0x00000000
	.align		4
        /*001c*/ 	.word	0xfffffffc


//--------------------- .text._Z14boundaryKernelPiS_PdS0_S0_S0_ii --------------------------
	.section	.text._Z14boundaryKernelPiS_PdS0_S0_S0_ii,"ax",@progbits
	.align	128
        .global         _Z14boundaryKernelPiS_PdS0_S0_S0_ii
        .type           _Z14boundaryKernelPiS_PdS0_S0_S0_ii,@function
        .size           _Z14boundaryKernelPiS_PdS0_S0_S0_ii,(.L_x_3 - _Z14boundaryKernelPiS_PdS0_S0_S0_ii)
        .other          _Z14boundaryKernelPiS_PdS0_S0_S0_ii,@"STO_CUDA_ENTRY STV_DEFAULT"
_Z14boundaryKernelPiS_PdS0_S0_S0_ii:
.text._Z14boundaryKernelPiS_PdS0_S0_S0_ii:
[----:B------:R-:W-:Y:S01]  /*0000*/  LDC R1, c[0x0][0x37c] ;  /* 0x0000df00ff017b82 */ /* 0x000fe20000000800 */
[----:B------:R-:W0:Y:S07]  /*0010*/  S2R R0, SR_TID.X ;  /* 0x0000000000007919 */ /* 0x000e2e0000002100 */
[----:B------:R-:W0:Y:S01]  /*0020*/  S2UR UR4, SR_CTAID.X ;  /* 0x00000000000479c3 */ /* 0x000e220000002500 */
[----:B------:R-:W1:Y:S07]  /*0030*/  LDCU UR5, c[0x0][0x3b0] ;  /* 0x00007600ff0577ac */ /* 0x000e6e0008000800 */
[----:B------:R-:W0:Y:S02]  /*0040*/  LDC R9, c[0x0][0x360] ;  /* 0x0000d800ff097b82 */ /* 0x000e240000000800 */
[----:B0-----:R-:W-:-:S05]  /*0050*/  IMAD R9, R9, UR4, R0 ;  /* 0x0000000409097c24 */ /* 0x001fca000f8e0200 */
[----:B-1----:R-:W-:-:S13]  /*0060*/  ISETP.GE.AND P0, PT, R9, UR5, PT ;  /* 0x0000000509007c0c */ /* 0x002fda000bf06270 */
[----:B------:R-:W-:Y:S05]  /*0070*/  @P0 EXIT ;  /* 0x000000000000094d */ /* 0x000fea0003800000 */
[----:B------:R-:W0:Y:S01]  /*0080*/  LDC.64 R2, c[0x0][0x388] ;  /* 0x0000e200ff027b82 */ /* 0x000e220000000a00 */
[----:B------:R-:W1:Y:S07]  /*0090*/  LDCU.64 UR4, c[0x0][0x358] ;  /* 0x00006b00ff0477ac */ /* 0x000e6e0008000a00 */
[----:B------:R-:W2:Y:S08]  /*00a0*/  LDC.64 R6, c[0x0][0x390] ;  /* 0x0000e400ff067b82 */ /* 0x000eb00000000a00 */
[----:B------:R-:W3:Y:S01]  /*00b0*/  LDC.64 R4, c[0x0][0x3a0] ;  /* 0x0000e800ff047b82 */ /* 0x000ee20000000a00 */
[----:B0-----:R-:W-:-:S07]  /*00c0*/  IMAD.WIDE R2, R9, 0x4, R2 ;  /* 0x0000000409027825 */ /* 0x001fce00078e0202 */
[----:B------:R-:W0:Y:S01]  /*00d0*/  LDC.64 R10, c[0x0][0x398] ;  /* 0x0000e600ff0a7b82 */ /* 0x000e220000000a00 */
[----:B-1----:R-:W3:Y:S01]  /*00e0*/  LDG.E R13, desc[UR4][R2.64] ;  /* 0x00000004020d7981 */ /* 0x002ee2000c1e1900 */
[----:B--2---:R-:W-:-:S06]  /*00f0*/  IMAD.WIDE R6, R9, 0x8, R6 ;  /* 0x0000000809067825 */ /* 0x004fcc00078e0206 */
[----:B------:R-:W2:Y:S01]  /*0100*/  LDG.E.64 R6, desc[UR4][R6.64] ;  /* 0x0000000406067981 */ /* 0x000ea2000c1e1b00 */
[----:B0-----:R-:W-:Y:S02]  /*0110*/  IMAD.WIDE R10, R9, 0x8, R10 ;  /* 0x00000008090a7825 */ /* 0x001fe400078e020a */
[----:B------:R-:W0:Y:S02]  /*0120*/  LDC.64 R8, c[0x0][0x3a8] ;  /* 0x0000ea00ff087b82 */ /* 0x000e240000000a00 */
[----:B---3--:R-:W-:-:S05]  /*0130*/  IMAD.WIDE R4, R13, 0x8, R4 ;  /* 0x000000080d047825 */ /* 0x008fca00078e0204 */
[----:B--2---:R-:W-:Y:S04]  /*0140*/  REDG.E.ADD.F64.RN.STRONG.GPU desc[UR4][R4.64], R6 ;  /* 0x00000006040079a6 */ /* 0x004fe8000c12ff04 */
[----:B------:R-:W0:Y:S04]  /*0150*/  LDG.E R13, desc[UR4][R2.64] ;  /* 0x00000004020d7981 */ /* 0x000e28000c1e1900 */
[----:B------:R-:W2:Y:S01]  /*0160*/  LDG.E.64 R10, desc[UR4][R10.64] ;  /* 0x000000040a0a7981 */ /* 0x000ea2000c1e1b00 */
[----:B0-----:R-:W-:-:S05]  /*0170*/  IMAD.WIDE R8, R13, 0x8, R8 ;  /* 0x000000080d087825 */ /* 0x001fca00078e0208 */
[----:B--2---:R-:W-:Y:S01]  /*0180*/  REDG.E.ADD.F64.RN.STRONG.GPU desc[UR4][R8.64], R10 ;  /* 0x0000000a080079a6 */ /* 0x004fe2000c12ff04 */
[----:B------:R-:W-:Y:S05]  /*0190*/  EXIT ;  /* 0x000000000000794d */ /* 0x000fea0003800000 */
.L_x_0:
[----:B------:R-:W-:-:S00]  /*01a0*/  BRA `(.L_x_0) ;  /* 0xfffffffc00fc7947 */ /* 0x000fc0000383ffff */
[----:B------:R-:W-:-:S00]  /*01b0*/  NOP ;  /* 0x0000000000007918 */ /* 0x000fc00000000000 */
        /* <DEDUP_REMOVED lines=12> */
.L_x_3:


//--------------------- .text._Z10faceKernelPdS_PiS0_S_S_S_i --------------------------
	.section	.text._Z10faceKernelPdS_PiS0_S_S_S_i,"ax",@progbits
	.align	128
        .global         _Z10faceKernelPdS_PiS0_S_S_S_i
        .type           _Z10faceKernelPdS_PiS0_S_S_S_i,@function
        .size           _Z10faceKernelPdS_PiS0_S_S_S_i,(.L_x_4 - _Z10faceKernelPdS_PiS0_S_S_S_i)
        .other          _Z10faceKernelPdS_PiS0_S_S_S_i,@"STO_CUDA_ENTRY STV_DEFAULT"
_Z10faceKernelPdS_PiS0_S_S_S_i:
.text._Z10faceKernelPdS_PiS0_S_S_S_i:
        /* <DEDUP_REMOVED lines=14> */
[----:B-1----:R-:W4:Y:S01]  /*00e0*/  LDG.E.64 R2, desc[UR4][R2.64] ;  /* 0x0000000402027981 */ /* 0x002f22000c1e1b00 */
[----:B--2---:R-:W-:-:S06]  /*00f0*/  IMAD.WIDE R4, R0, 0x8, R4 ;  /* 0x0000000800047825 */ /* 0x004fcc00078e0204 */
[----:B------:R-:W1:Y:S01]  /*0100*/  LDC.64 R12, c[0x0][0x398] ;  /* 0x0000e600ff0c7b82 */ /* 0x000e620000000a00 */
[----:B------:R-:W4:Y:S01]  /*0110*/  LDG.E.64 R4, desc[UR4][R4.64] ;  /* 0x0000000404047981 */ /* 0x000f22000c1e1b00 */
[----:B---3--:R-:W-:-:S06]  /*0120*/  IMAD.WIDE R8, R0, 0x8, R8 ;  /* 0x0000000800087825 */ /* 0x008fcc00078e0208 */
[----:B------:R-:W2:Y:S01]  /*0130*/  LDC.64 R14, c[0x0][0x3b0] ;  /* 0x0000ec00ff0e7b82 */ /* 0x000ea20000000a00 */
[----:B0-----:R-:W-:-:S04]  /*0140*/  IMAD.WIDE R10, R0, 0x8, R10 ;  /* 0x00000008000a7825 */ /* 0x001fc800078e020a */
[C---:B-1----:R-:W-:Y:S01]  /*0150*/  IMAD.WIDE R12, R0.reuse, 0x4, R12 ;  /* 0x00000004000c7825 */ /* 0x042fe200078e020c */
[----:B----4-:R-:W-:Y:S02]  /*0160*/  DMUL R6, R2, R4 ;  /* 0x0000000402067228 */ /* 0x010fe40000000000 */
[----:B------:R-:W0:Y:S05]  /*0170*/  LDC.64 R4, c[0x0][0x390] ;  /* 0x0000e400ff047b82 */ /* 0x000e2a0000000a00 */
[----:B------:R-:W-:Y:S04]  /*0180*/  STG.E.64 desc[UR4][R8.64], R6 ;  /* 0x0000000608007986 */ /* 0x000fe8000c101b04 */
[----:B------:R-:W-:Y:S04]  /*0190*/  STG.E.64 desc[UR4][R10.64], R6 ;  /* 0x000000060a007986 */ /* 0x000fe8000c101b04 */
[----:B------:R-:W2:Y:S01]  /*01a0*/  LDG.E R3, desc[UR4][R12.64] ;  /* 0x000000040c037981 */ /* 0x000ea2000c1e1900 */
[----:B------:R-:W-:Y:S01]  /*01b0*/  DADD R16, -RZ, -R6 ;  /* 0x00000000ff107229 */ /* 0x000fe20000000906 */
[----:B0-----:R-:W-:-:S04]  /*01c0*/  IMAD.WIDE R4, R0, 0x4, R4 ;  /* 0x0000000400047825 */ /* 0x001fc800078e0204 */
[----:B--2---:R-:W-:-:S05]  /*01d0*/  IMAD.WIDE R2, R3, 0x8, R14 ;  /* 0x0000000803027825 */ /* 0x004fca00078e020e */
[----:B------:R-:W-:Y:S04]  /*01e0*/  REDG.E.ADD.F64.RN.STRONG.GPU desc[UR4][R2.64], R16 ;  /* 0x00000010020079a6 */ /* 0x000fe8000c12ff04 */
[----:B------:R-:W2:Y:S02]  /*01f0*/  LDG.E R5, desc[UR4][R4.64] ;  /* 0x0000000404057981 */ /* 0x000ea4000c1e1900 */
[----:B--2---:R-:W-:-:S05]  /*0200*/  IMAD.WIDE R14, R5, 0x8, R14 ;  /* 0x00000008050e7825 */ /* 0x004fca00078e020e */
[----:B------:R-:W-:Y:S01]  /*0210*/  REDG.E.ADD.F64.RN.STRONG.GPU desc[UR4][R14.64], R16 ;  /* 0x000000100e0079a6 */ /* 0x000fe2000c12ff04 */
[----:B------:R-:W-:Y:S05]  /*0220*/  EXIT ;  /* 0x000000000000794d */ /* 0x000fea0003800000 */
.L_x_1:
        /* <DEDUP_REMOVED lines=13> */
.L_x_4:


//--------------------- .text._Z10cellKernelPdS_dS_S_i --------------------------
	.section	.text._Z10cellKernelPdS_dS_S_i,"ax",@progbits
	.align	128
        .global         _Z10cellKernelPdS_dS_S_i
        .type           _Z10cellKernelPdS_dS_S_i,@function
        .size           _Z10cellKernelPdS_dS_S_i,(.L_x_5 - _Z10cellKernelPdS_dS_S_i)
        .other          _Z10cellKernelPdS_dS_S_i,@"STO_CUDA_ENTRY STV_DEFAULT"
_Z10cellKernelPdS_dS_S_i:
.text._Z10cellKernelPdS_dS_S_i:
        /* <DEDUP_REMOVED lines=14> */
[----:B-1----:R-:W2:Y:S07]  /*00e0*/  LDG.E.64 R4, desc[UR4][R2.64] ;  /* 0x0000000402047981 */ /* 0x002eae000c1e1b00 */
[----:B------:R-:W1:Y:S01]  /*00f0*/  LDC.64 R14, c[0x0][0x3a0] ;  /* 0x0000e800ff0e7b82 */ /* 0x000e620000000a00 */
[----:B---3--:R-:W-:-:S04]  /*0100*/  IMAD.WIDE R6, R17, 0x8, R6 ;  /* 0x0000000811067825 */ /* 0x008fc800078e0206 */
[----:B0-----:R-:W-:Y:S01]  /*0110*/  IMAD.WIDE R10, R17, 0x8, R10 ;  /* 0x00000008110a7825 */ /* 0x001fe200078e020a */
[----:B--2---:R-:W-:-:S07]  /*0120*/  DMUL R4, R4, R12 ;  /* 0x0000000c04047228 */ /* 0x004fce0000000000 */
[----:B------:R-:W-:Y:S04]  /*0130*/  STG.E.64 desc[UR4][R6.64], R4 ;  /* 0x0000000406007986 */ /* 0x000fe8000c101b04 */
[----:B------:R-:W2:Y:S04]  /*0140*/  LDG.E.64 R8, desc[UR4][R2.64] ;  /* 0x0000000402087981 */ /* 0x000ea8000c1e1b00 */
[----:B------:R-:W3:Y:S01]  /*0150*/  LDG.E.64 R10, desc[UR4][R10.64] ;  /* 0x000000040a0a7981 */ /* 0x000ee2000c1e1b00 */
[----:B--2---:R-:W-:Y:S01]  /*0160*/  DMUL R8, R8, R12 ;  /* 0x0000000c08087228 */ /* 0x004fe20000000000 */
[----:B-1----:R-:W-:-:S07]  /*0170*/  IMAD.WIDE R12, R17, 0x8, R14 ;  /* 0x00000008110c7825 */ /* 0x002fce00078e020e */
[----:B---3--:R-:W-:-:S07]  /*0180*/  DMUL R8, R8, R10 ;  /* 0x0000000a08087228 */ /* 0x008fce0000000000 */
[----:B------:R-:W-:Y:S01]  /*0190*/  STG.E.64 desc[UR4][R12.64], R8 ;  /* 0x000000080c007986 */ /* 0x000fe2000c101b04 */
[----:B------:R-:W-:Y:S05]  /*01a0*/  EXIT ;  /* 0x000000000000794d */ /* 0x000fea0003800000 */
.L_x_2:
        /* <DEDUP_REMOVED lines=13> */
.L_x_5:


//--------------------- .nv.shared.reserved.0     --------------------------
	.section	.nv.shared.reserved.0,"aw",@nobits
	.weak		__nv_reservedSMEM_offset_0_alias
	.size		__nv_reservedSMEM_offset_0_alias, 0, 64
	.other		__nv_reservedSMEM_offset_0_alias,@"STO_CUDA_RESERVED_SHARED STV_DEFAULT"
__nv_reservedSMEM_offset_0_alias:
	.zero		0
	.zero		64


//--------------------- .nv.constant0._Z14boundaryKernelPiS_PdS0_S0_S0_ii --------------------------
	.section	.nv.constant0._Z14boundaryKernelPiS_PdS0_S0_S0_ii,"a",@progbits
	.sectionflags	@""
	.align	4
.nv.constant0._Z14boundaryKernelPiS_PdS0_S0_S0_ii:
	.zero		952


//--------------------- .nv.constant0._Z10faceKernelPdS_PiS0_S_S_S_i --------------------------
	.section	.nv.constant0._Z10faceKernelPdS_PiS0_S_S_S_i,"a",@progbits
	.sectionflags	@""
	.align	4
.nv.constant0._Z10faceKernelPdS_PiS0_S_S_S_i:
	.zero		956


//--------------------- .nv.constant0._Z10cellKernelPdS_dS_S_i --------------------------
	.section	.nv.constant0._Z10cellKernelPdS_dS_S_i,"a",@progbits
	.sectionflags	@""
	.align	4
.nv.constant0._Z10cellKernelPdS_dS_S_i:
	.zero		940


//--------------------- SYMBOLS --------------------------

	.type		.nv.reservedSmem.offset0,@object
	.size		.nv.reservedSmem.offset0,0x4
